//
// Generated by NVIDIA NVVM Compiler
//
// Compiler Build ID: CL-36424714
// Cuda compilation tools, release 13.0, V13.0.88
// Based on NVVM 20.0.0
//

.version 9.0
.target sm_100
.address_size 64

	// .globl	_Z7foofuncv

.visible .entry _Z7foofuncv()
{


	ret;

}


// ===== COMPILED SASS (sm_100) =====

	.target	sm_100

	.elftype	@"ET_EXEC"


//--------------------- .note.nv.tkinfo           --------------------------
	.section	.note.nv.tkinfo,"",@"SHT_NOTE"
	.sectionflags	@"SHF_NOTE_NV_TKINFO"
	.tkinfo
        /*0018*/ 	.word	0x00000002
        /*0030*/ 	.string	""
        /*0030*/ 	.string	"ptxas"
        /*0030*/ 	.string	"Cuda compilation tools, release 13.0, V13.0.88"
        /*0030*/ 	.string	"Build cuda_13.0.r13.0/compiler.36424714_0"
        /*0030*/ 	.string	"-arch sm_100 -m 64 "



//--------------------- .note.nv.cuinfo           --------------------------
	.section	.note.nv.cuinfo,"",@"SHT_NOTE"
	.sectionflags	@"SHF_NOTE_NV_CUINFO"
        /*0018*/ 	.short	0x0002
        /*001a*/ 	.short	0x0064
        /*001c*/ 	.short	0x0082
	.zero		2


//--------------------- .nv.info                  --------------------------
	.section	.nv.info,"",@"SHT_CUDA_INFO"
	.align	4


	//----- nvinfo : EIATTR_REGCOUNT
	.align		4
        /*0000*/ 	.byte	0x04, 0x2f
        /*0002*/ 	.short	(.L_1 - .L_0)
	.align		4
.L_0:
        /*0004*/ 	.word	index@(_Z7foofuncv)
        /*0008*/ 	.word	0x00000004


	//----- nvinfo : EIATTR_FRAME_SIZE
	.align		4
.L_1:
        /*000c*/ 	.byte	0x04, 0x11
        /*000e*/ 	.short	(.L_3 - .L_2)
	.align		4
.L_2:
        /*0010*/ 	.word	index@(_Z7foofuncv)
        /*0014*/ 	.word	0x00000000


	//----- nvinfo : EIATTR_MIN_STACK_SIZE
	.align		4
.L_3:
        /*0018*/ 	.byte	0x04, 0x12
        /*001a*/ 	.short	(.L_5 - .L_4)
	.align		4
.L_4:
        /*001c*/ 	.word	index@(_Z7foofuncv)
        /*0020*/ 	.word	0x00000000
.L_5:


//--------------------- .nv.compat                --------------------------
	.section	.nv.compat,"",@"SHT_CUDA_COMPAT_INFO"
	.align	4
        /*0000*/ 	.byte	0x02, 0x09, 0x00, 0x00, 0x02, 0x02, 0x01, 0x00, 0x02, 0x05, 0x05, 0x00, 0x03, 0x07, 0x01, 0x01
        /*0010*/ 	.byte	0x02, 0x03, 0x00, 0x00, 0x02, 0x06, 0x01, 0x00, 0x04, 0x0b, 0x08, 0x00, 0x09, 0x00, 0x00, 0x00
        /*0020*/ 	.byte	0x00, 0x00, 0x00, 0x00


//--------------------- .nv.info._Z7foofuncv      --------------------------
	.section	.nv.info._Z7foofuncv,"",@"SHT_CUDA_INFO"
	.sectionflags	@""
	.align	4


	//----- nvinfo : EIATTR_CUDA_API_VERSION
	.align		4
        /*0000*/ 	.byte	0x04, 0x37
        /*0002*/ 	.short	(.L_7 - .L_6)
.L_6:
        /*0004*/ 	.word	0x00000082


	//----- nvinfo : EIATTR_SPARSE_MMA_MASK
	.align		4
.L_7:
        /*0008*/ 	.byte	0x03, 0x50
        /*000a*/ 	.short	0x0000


	//----- nvinfo : EIATTR_MAXREG_COUNT
	.align		4
        /*000c*/ 	.byte	0x03, 0x1b
        /*000e*/ 	.short	0x00ff


	//----- nvinfo : EIATTR_MERCURY_ISA_VERSION
	.align		4
        /*0010*/ 	.byte	0x03, 0x5f
        /*0012*/ 	.short	0x0101


	//----- nvinfo : EIATTR_VRC_CTA_INIT_COUNT
	.align		4
        /*0014*/ 	.byte	0x02, 0x4a
	.zero		1
	.zero		1


	//----- nvinfo : EIATTR_EXIT_INSTR_OFFSETS
	.align		4
        /*0018*/ 	.byte	0x04, 0x1c
        /*001a*/ 	.short	(.L_9 - .L_8)


	//   ....[0]....
.L_8:
        /*001c*/ 	.word	0x00000010


	//----- nvinfo : EIATTR_SW_WAR
	.align		4
.L_9:
        /*0020*/ 	.byte	0x04, 0x36
        /*0022*/ 	.short	(.L_11 - .L_10)
.L_10:
        /*0024*/ 	.word	0x00000008
.L_11:


//--------------------- .nv.callgraph             --------------------------
	.section	.nv.callgraph,"",@"SHT_CUDA_CALLGRAPH"
	.align	4
	.sectionentsize	8
	.align		4
        /*0000*/ 	.word	0x00000000
	.align		4
        /*0004*/ 	.word	0xffffffff
	.align		4
        /*0008*/ 	.word	0x00000000
	.align		4
        /*000c*/ 	.word	0xfffffffe
	.align		4
        /*0010*/ 	.word	0x00000000
	.align		4
        /*0014*/ 	.word	0xfffffffd
	.align		4
        /*0018*/ 	.word	0x00000000
	.align		4
        /*001c*/ 	.word	0xfffffffc


//--------------------- .text._Z7foofuncv         --------------------------
	.section	.text._Z7foofuncv,"ax",@progbits
	.align	128
        .global         _Z7foofuncv
        .type           _Z7foofuncv,@function
        .size           _Z7foofuncv,(.L_x_1 - _Z7foofuncv)
        .other          _Z7foofuncv,@"STO_CUDA_ENTRY STV_DEFAULT"
_Z7foofuncv:
.text._Z7foofuncv:
[----:B------:R-:W-:Y:S01]  /*0000*/  LDC R1, c[0x0][0x37c] ;  /* 0x0000df00ff017b82 */ /* 0x000fe20000000800 */
[----:B------:R-:W-:Y:S05]  /*0010*/  EXIT ;  /* 0x000000000000794d */ /* 0x000fea0003800000 */
.L_x_0:
[----:B------:R-:W-:-:S00]  /*0020*/  BRA `(.L_x_0) ;  /* 0xfffffffc00fc7947 */ /* 0x000fc0000383ffff */
[----:B------:R-:W-:-:S00]  /*0030*/  NOP ;  /* 0x0000000000007918 */ /* 0x000fc00000000000 */
        /* <DEDUP_REMOVED lines=12> */
.L_x_1:


//--------------------- .nv.shared.reserved.0     --------------------------
	.section	.nv.shared.reserved.0,"aw",@nobits
	.weak		__nv_reservedSMEM_offset_0_alias
	.size		__nv_reservedSMEM_offset_0_alias, 0, 64
	.other		__nv_reservedSMEM_offset_0_alias,@"STO_CUDA_RESERVED_SHARED STV_DEFAULT"
__nv_reservedSMEM_offset_0_alias:
	.zero		0
	.zero		64


//--------------------- .nv.constant0._Z7foofuncv --------------------------
	.section	.nv.constant0._Z7foofuncv,"a",@progbits
	.sectionflags	@""
	.align	4
.nv.constant0._Z7foofuncv:
	.zero		896


//--------------------- SYMBOLS --------------------------

	.type		.nv.reservedSmem.offset0,@object
	.size		.nv.reservedSmem.offset0,0x4
